//
// Generated by NVIDIA NVVM Compiler
//
// Compiler Build ID: CL-36424714
// Cuda compilation tools, release 13.0, V13.0.88
// Based on NVVM 20.0.0
//

.version 9.0
.target sm_100
.address_size 64

	// .globl	_Z35broad_cast_from_zero_thread_in_warpi
.extern .func  (.param .b32 func_retval0) vprintf
(
	.param .b64 vprintf_param_0,
	.param .b64 vprintf_param_1
)
;
.global .align 1 .b8 $str[19] = {84, 104, 114, 101, 97, 100, 32, 37, 100, 32, 102, 97, 105, 108, 101, 100, 46, 10};

.visible .entry _Z35broad_cast_from_zero_thread_in_warpi(
	.param .u32 _Z35broad_cast_from_zero_thread_in_warpi_param_0
)
{
	.local .align 8 .b8 	__local_depot0[8];
	.reg .b64 	%SP;
	.reg .b64 	%SPL;
	.reg .pred 	%p<3>;
	.reg .b32 	%r<6>;
	.reg .b64 	%rd<5>;

	mov.u64 	%SPL, __local_depot0;
	cvta.local.u64 	%SP, %SPL;
	ld.param.u32 	%r1, [_Z35broad_cast_from_zero_thread_in_warpi_param_0];
	shfl.sync.idx.b32	%r2|%p1, %r1, 0, 31, -1;
	setp.eq.s32 	%p2, %r2, %r1;
	@%p2 bra 	$L__BB0_2;
	add.u64 	%rd1, %SP, 0;
	add.u64 	%rd2, %SPL, 0;
	mov.u32 	%r3, %tid.x;
	st.local.u32 	[%rd2], %r3;
	mov.u64 	%rd3, $str;
	cvta.global.u64 	%rd4, %rd3;
	{ // callseq 0, 0
	.param .b64 param0;
	st.param.b64 	[param0], %rd4;
	.param .b64 param1;
	st.param.b64 	[param1], %rd1;
	.param .b32 retval0;
	call.uni (retval0), 
	vprintf, 
	(
	param0, 
	param1
	);
	ld.param.b32 	%r4, [retval0];
	} // callseq 0
$L__BB0_2:
	ret;

}


// ===== COMPILED SASS (sm_100) =====

	.target	sm_100

	.elftype	@"ET_EXEC"


//--------------------- .note.nv.tkinfo           --------------------------
	.section	.note.nv.tkinfo,"",@"SHT_NOTE"
	.sectionflags	@"SHF_NOTE_NV_TKINFO"
	.tkinfo
        /*0018*/ 	.word	0x00000002
        /*0030*/ 	.string	""
        /*0030*/ 	.string	"ptxas"
        /*0030*/ 	.string	"Cuda compilation tools, release 13.0, V13.0.88"
        /*0030*/ 	.string	"Build cuda_13.0.r13.0/compiler.36424714_0"
        /*0030*/ 	.string	"-arch sm_100 -m 64 "



//--------------------- .note.nv.cuinfo           --------------------------
	.section	.note.nv.cuinfo,"",@"SHT_NOTE"
	.sectionflags	@"SHF_NOTE_NV_CUINFO"
        /*0018*/ 	.short	0x0002
        /*001a*/ 	.short	0x0064
        /*001c*/ 	.short	0x0082
	.zero		2


//--------------------- .nv.info                  --------------------------
	.section	.nv.info,"",@"SHT_CUDA_INFO"
	.align	4


	//----- nvinfo : EIATTR_REGCOUNT
	.align		4
        /*0000*/ 	.byte	0x04, 0x2f
        /*0002*/ 	.short	(.L_2 - .L_1)
	.align		4
.L_1:
        /*0004*/ 	.word	index@(_Z35broad_cast_from_zero_thread_in_warpi)
        /*0008*/ 	.word	0x00000018


	//----- nvinfo : EIATTR_FRAME_SIZE
	.align		4
.L_2:
        /*000c*/ 	.byte	0x04, 0x11
        /*000e*/ 	.short	(.L_4 - .L_3)
	.align		4
.L_3:
        /*0010*/ 	.word	index@(_Z35broad_cast_from_zero_thread_in_warpi)
        /*0014*/ 	.word	0x00000008


	//----- nvinfo : EIATTR_MIN_STACK_SIZE
	.align		4
.L_4:
        /*0018*/ 	.byte	0x04, 0x12
        /*001a*/ 	.short	(.L_6 - .L_5)
	.align		4
.L_5:
        /*001c*/ 	.word	index@(_Z35broad_cast_from_zero_thread_in_warpi)
        /*0020*/ 	.word	0x00000008
.L_6:


//--------------------- .nv.compat                --------------------------
	.section	.nv.compat,"",@"SHT_CUDA_COMPAT_INFO"
	.align	4
        /*0000*/ 	.byte	0x02, 0x09, 0x00, 0x00, 0x02, 0x02, 0x01, 0x00, 0x02, 0x05, 0x05, 0x00, 0x03, 0x07, 0x01, 0x01
        /*0010*/ 	.byte	0x02, 0x03, 0x00, 0x00, 0x02, 0x06, 0x01, 0x00, 0x04, 0x0b, 0x08, 0x00, 0x09, 0x00, 0x00, 0x00
        /*0020*/ 	.byte	0x00, 0x00, 0x00, 0x00


//--------------------- .nv.info._Z35broad_cast_from_zero_thread_in_warpi --------------------------
	.section	.nv.info._Z35broad_cast_from_zero_thread_in_warpi,"",@"SHT_CUDA_INFO"
	.sectionflags	@""
	.align	4


	//----- nvinfo : EIATTR_CUDA_API_VERSION
	.align		4
        /*0000*/ 	.byte	0x04, 0x37
        /*0002*/ 	.short	(.L_8 - .L_7)
.L_7:
        /*0004*/ 	.word	0x00000082


	//----- nvinfo : EIATTR_KPARAM_INFO
	.align		4
.L_8:
        /*0008*/ 	.byte	0x04, 0x17
        /*000a*/ 	.short	(.L_10 - .L_9)
.L_9:
        /*000c*/ 	.word	0x00000000
        /*0010*/ 	.short	0x0000
        /*0012*/ 	.short	0x0000
        /*0014*/ 	.byte	0x00, 0xf0, 0x11, 0x00


	//----- nvinfo : EIATTR_SPARSE_MMA_MASK
	.align		4
.L_10:
        /*0018*/ 	.byte	0x03, 0x50
        /*001a*/ 	.short	0x0000


	//----- nvinfo : EIATTR_MAXREG_COUNT
	.align		4
        /*001c*/ 	.byte	0x03, 0x1b
        /*001e*/ 	.short	0x00ff


	//----- nvinfo : EIATTR_EXTERNS
	.align		4
        /*0020*/ 	.byte	0x04, 0x0f
        /*0022*/ 	.short	(.L_12 - .L_11)


	//   ....[0]....
	.align		4
.L_11:
        /*0024*/ 	.word	index@(vprintf)


	//----- nvinfo : EIATTR_MERCURY_ISA_VERSION
	.align		4
.L_12:
        /*0028*/ 	.byte	0x03, 0x5f
        /*002a*/ 	.short	0x0101


	//----- nvinfo : EIATTR_VRC_CTA_INIT_COUNT
	.align		4
        /*002c*/ 	.byte	0x02, 0x4a
	.zero		1
	.zero		1


	//----- nvinfo : EIATTR_EXIT_INSTR_OFFSETS
	.align		4
        /*0030*/ 	.byte	0x04, 0x1c
        /*0032*/ 	.short	(.L_14 - .L_13)


	//   ....[0]....
.L_13:
        /*0034*/ 	.word	0x00000020


	//----- nvinfo : EIATTR_CBANK_PARAM_SIZE
	.align		4
.L_14:
        /*0038*/ 	.byte	0x03, 0x19
        /*003a*/ 	.short	0x0004


	//----- nvinfo : EIATTR_PARAM_CBANK
	.align		4
        /*003c*/ 	.byte	0x04, 0x0a
        /*003e*/ 	.short	(.L_16 - .L_15)
	.align		4
.L_15:
        /*0040*/ 	.word	index@(.nv.constant0._Z35broad_cast_from_zero_thread_in_warpi)
        /*0044*/ 	.short	0x0380
        /*0046*/ 	.short	0x0004


	//----- nvinfo : EIATTR_SW_WAR
	.align		4
.L_16:
        /*0048*/ 	.byte	0x04, 0x36
        /*004a*/ 	.short	(.L_18 - .L_17)
.L_17:
        /*004c*/ 	.word	0x00000008
.L_18:


//--------------------- .nv.callgraph             --------------------------
	.section	.nv.callgraph,"",@"SHT_CUDA_CALLGRAPH"
	.align	4
	.sectionentsize	8
	.align		4
        /*0000*/ 	.word	0x00000000
	.align		4
        /*0004*/ 	.word	0xffffffff
	.align		4
        /*0008*/ 	.word	index@(_Z35broad_cast_from_zero_thread_in_warpi)
	.align		4
        /*000c*/ 	.word	index@(vprintf)
	.align		4
        /*0010*/ 	.word	0x00000000
	.align		4
        /*0014*/ 	.word	0xfffffffe
	.align		4
        /*0018*/ 	.word	0x00000000
	.align		4
        /*001c*/ 	.word	0xfffffffd
	.align		4
        /*0020*/ 	.word	0x00000000
	.align		4
        /*0024*/ 	.word	0xfffffffc


//--------------------- .nv.constant4             --------------------------
	.section	.nv.constant4,"a",@progbits
	.align	8
	.align		8
.nv.constant4:
        /*0000*/ 	.dword	vprintf
	.align		8
        /*0008*/ 	.dword	$str


//--------------------- .text._Z35broad_cast_from_zero_thread_in_warpi --------------------------
	.section	.text._Z35broad_cast_from_zero_thread_in_warpi,"ax",@progbits
	.align	128
        .global         _Z35broad_cast_from_zero_thread_in_warpi
        .type           _Z35broad_cast_from_zero_thread_in_warpi,@function
        .size           _Z35broad_cast_from_zero_thread_in_warpi,(.L_x_1 - _Z35broad_cast_from_zero_thread_in_warpi)
        .other          _Z35broad_cast_from_zero_thread_in_warpi,@"STO_CUDA_ENTRY STV_DEFAULT"
_Z35broad_cast_from_zero_thread_in_warpi:
.text._Z35broad_cast_from_zero_thread_in_warpi:
[----:B------:R-:W0:Y:S02]  /*0000*/  LDC R1, c[0x0][0x37c] ;  /* 0x0000df00ff017b82 */ /* 0x000e240000000800 */
[----:B0-----:R-:W-:Y:S01]  /*0010*/  IADD3 R1, PT, PT, R1, -0x8, RZ ;  /* 0xfffffff801017810 */ /* 0x001fe20007ffe0ff */
[----:B------:R-:W-:Y:S06]  /*0020*/  EXIT ;  /* 0x000000000000794d */ /* 0x000fec0003800000 */
.L_x_0:
[----:B------:R-:W-:-:S00]  /*0030*/  BRA `(.L_x_0) ;  /* 0xfffffffc00fc7947 */ /* 0x000fc0000383ffff */
[----:B------:R-:W-:-:S00]  /*0040*/  NOP ;  /* 0x0000000000007918 */ /* 0x000fc00000000000 */
        /* <DEDUP_REMOVED lines=11> */
.L_x_1:


//--------------------- .nv.global.init           --------------------------
	.section	.nv.global.init,"aw",@progbits
.nv.global.init:
	.type		$str,@object
	.size		$str,(.L_0 - $str)
$str:
        /*0000*/ 	.byte	0x54, 0x68, 0x72, 0x65, 0x61, 0x64, 0x20, 0x25, 0x64, 0x20, 0x66, 0x61, 0x69, 0x6c, 0x65, 0x64
        /*0010*/ 	.byte	0x2e, 0x0a, 0x00
.L_0:


//--------------------- .nv.shared.reserved.0     --------------------------
	.section	.nv.shared.reserved.0,"aw",@nobits
	.weak		__nv_reservedSMEM_offset_0_alias
	.size		__nv_reservedSMEM_offset_0_alias, 0, 64
	.other		__nv_reservedSMEM_offset_0_alias,@"STO_CUDA_RESERVED_SHARED STV_DEFAULT"
__nv_reservedSMEM_offset_0_alias:
	.zero		0
	.zero		64


//--------------------- .nv.constant0._Z35broad_cast_from_zero_thread_in_warpi --------------------------
	.section	.nv.constant0._Z35broad_cast_from_zero_thread_in_warpi,"a",@progbits
	.sectionflags	@""
	.align	4
.nv.constant0._Z35broad_cast_from_zero_thread_in_warpi:
	.zero		900


//--------------------- SYMBOLS --------------------------

	.type		.nv.reservedSmem.offset0,@object
	.size		.nv.reservedSmem.offset0,0x4
	.type		vprintf,@function
